//
// Generated by NVIDIA NVVM Compiler
//
// Compiler Build ID: CL-36424714
// Cuda compilation tools, release 13.0, V13.0.88
// Based on NVVM 20.0.0
//

.version 9.0
.target sm_100
.address_size 64

	// .globl	_Z17group_norm_kernelPfS_S_S_iiiiif
.extern .shared .align 16 .b8 sdata[];

.visible .entry _Z17group_norm_kernelPfS_S_S_iiiiif(
	.param .u64 .ptr .align 1 _Z17group_norm_kernelPfS_S_S_iiiiif_param_0,
	.param .u64 .ptr .align 1 _Z17group_norm_kernelPfS_S_S_iiiiif_param_1,
	.param .u64 .ptr .align 1 _Z17group_norm_kernelPfS_S_S_iiiiif_param_2,
	.param .u64 .ptr .align 1 _Z17group_norm_kernelPfS_S_S_iiiiif_param_3,
	.param .u32 _Z17group_norm_kernelPfS_S_S_iiiiif_param_4,
	.param .u32 _Z17group_norm_kernelPfS_S_S_iiiiif_param_5,
	.param .u32 _Z17group_norm_kernelPfS_S_S_iiiiif_param_6,
	.param .u32 _Z17group_norm_kernelPfS_S_S_iiiiif_param_7,
	.param .u32 _Z17group_norm_kernelPfS_S_S_iiiiif_param_8,
	.param .f32 _Z17group_norm_kernelPfS_S_S_iiiiif_param_9
)
{
	.reg .pred 	%p<19>;
	.reg .b32 	%r<66>;
	.reg .b32 	%f<46>;
	.reg .b64 	%rd<19>;

	ld.param.u64 	%rd10, [_Z17group_norm_kernelPfS_S_S_iiiiif_param_0];
	ld.param.u64 	%rd7, [_Z17group_norm_kernelPfS_S_S_iiiiif_param_1];
	ld.param.u64 	%rd8, [_Z17group_norm_kernelPfS_S_S_iiiiif_param_2];
	ld.param.u64 	%rd9, [_Z17group_norm_kernelPfS_S_S_iiiiif_param_3];
	ld.param.u32 	%r33, [_Z17group_norm_kernelPfS_S_S_iiiiif_param_5];
	ld.param.u32 	%r34, [_Z17group_norm_kernelPfS_S_S_iiiiif_param_6];
	ld.param.u32 	%r35, [_Z17group_norm_kernelPfS_S_S_iiiiif_param_7];
	ld.param.u32 	%r36, [_Z17group_norm_kernelPfS_S_S_iiiiif_param_8];
	ld.param.f32 	%f16, [_Z17group_norm_kernelPfS_S_S_iiiiif_param_9];
	cvta.to.global.u64 	%rd1, %rd10;
	mov.u32 	%r1, %ctaid.x;
	mov.u32 	%r37, %ctaid.y;
	mul.lo.s32 	%r2, %r35, %r34;
	div.s32 	%r3, %r33, %r36;
	mul.lo.s32 	%r4, %r3, %r37;
	mov.u32 	%r5, %ntid.x;
	setp.lt.s32 	%p1, %r3, 1;
	mov.f32 	%f40, 0f00000000;
	@%p1 bra 	$L__BB0_6;
	mov.u32 	%r6, %tid.x;
	mad.lo.s32 	%r7, %r33, %r1, %r4;
	mov.f32 	%f40, 0f00000000;
	mov.b32 	%r58, 0;
$L__BB0_2:
	setp.ge.s32 	%p2, %r6, %r2;
	@%p2 bra 	$L__BB0_5;
	add.s32 	%r39, %r7, %r58;
	mul.lo.s32 	%r9, %r2, %r39;
	mov.u32 	%r59, %r6;
$L__BB0_4:
	add.s32 	%r40, %r59, %r9;
	mul.wide.s32 	%rd11, %r40, 4;
	add.s64 	%rd12, %rd1, %rd11;
	ld.global.f32 	%f19, [%rd12];
	add.f32 	%f40, %f40, %f19;
	add.s32 	%r59, %r59, %r5;
	setp.lt.s32 	%p3, %r59, %r2;
	@%p3 bra 	$L__BB0_4;
$L__BB0_5:
	add.s32 	%r58, %r58, 1;
	setp.ne.s32 	%p4, %r58, %r3;
	@%p4 bra 	$L__BB0_2;
$L__BB0_6:
	mov.u32 	%r13, %tid.x;
	shl.b32 	%r41, %r13, 2;
	mov.u32 	%r42, sdata;
	add.s32 	%r14, %r42, %r41;
	st.shared.f32 	[%r14], %f40;
	bar.sync 	0;
	setp.lt.u32 	%p5, %r5, 2;
	@%p5 bra 	$L__BB0_11;
	mov.u32 	%r60, %r5;
$L__BB0_8:
	shr.u32 	%r16, %r60, 1;
	setp.ge.u32 	%p6, %r13, %r16;
	@%p6 bra 	$L__BB0_10;
	shl.b32 	%r43, %r16, 2;
	add.s32 	%r44, %r14, %r43;
	ld.shared.f32 	%f20, [%r44];
	ld.shared.f32 	%f21, [%r14];
	add.f32 	%f22, %f20, %f21;
	st.shared.f32 	[%r14], %f22;
$L__BB0_10:
	bar.sync 	0;
	setp.gt.u32 	%p7, %r60, 3;
	mov.u32 	%r60, %r16;
	@%p7 bra 	$L__BB0_8;
$L__BB0_11:
	setp.lt.s32 	%p8, %r3, 1;
	ld.shared.f32 	%f24, [sdata];
	mul.lo.s32 	%r45, %r3, %r2;
	cvt.rn.f32.s32 	%f6, %r45;
	div.rn.f32 	%f7, %f24, %f6;
	mov.f32 	%f44, 0f00000000;
	@%p8 bra 	$L__BB0_17;
	mad.lo.s32 	%r17, %r33, %r1, %r4;
	mov.f32 	%f44, 0f00000000;
	mov.b32 	%r61, 0;
$L__BB0_13:
	setp.ge.s32 	%p9, %r13, %r2;
	@%p9 bra 	$L__BB0_16;
	add.s32 	%r47, %r17, %r61;
	mul.lo.s32 	%r19, %r2, %r47;
	mov.u32 	%r62, %r13;
$L__BB0_15:
	add.s32 	%r48, %r62, %r19;
	mul.wide.s32 	%rd13, %r48, 4;
	add.s64 	%rd14, %rd1, %rd13;
	ld.global.f32 	%f26, [%rd14];
	sub.f32 	%f27, %f26, %f7;
	fma.rn.f32 	%f44, %f27, %f27, %f44;
	add.s32 	%r62, %r62, %r5;
	setp.lt.s32 	%p10, %r62, %r2;
	@%p10 bra 	$L__BB0_15;
$L__BB0_16:
	add.s32 	%r61, %r61, 1;
	setp.ne.s32 	%p11, %r61, %r3;
	@%p11 bra 	$L__BB0_13;
$L__BB0_17:
	shl.b32 	%r49, %r5, 2;
	add.s32 	%r23, %r42, %r49;
	setp.lt.u32 	%p12, %r5, 2;
	add.s32 	%r24, %r23, %r41;
	st.shared.f32 	[%r24], %f44;
	bar.sync 	0;
	@%p12 bra 	$L__BB0_22;
	mov.u32 	%r63, %r5;
$L__BB0_19:
	shr.u32 	%r26, %r63, 1;
	setp.ge.u32 	%p13, %r13, %r26;
	@%p13 bra 	$L__BB0_21;
	shl.b32 	%r52, %r26, 2;
	add.s32 	%r53, %r24, %r52;
	ld.shared.f32 	%f28, [%r53];
	ld.shared.f32 	%f29, [%r24];
	add.f32 	%f30, %f28, %f29;
	st.shared.f32 	[%r24], %f30;
$L__BB0_21:
	bar.sync 	0;
	setp.gt.u32 	%p14, %r63, 3;
	mov.u32 	%r63, %r26;
	@%p14 bra 	$L__BB0_19;
$L__BB0_22:
	setp.lt.s32 	%p15, %r3, 1;
	ld.shared.f32 	%f31, [%r23];
	div.rn.f32 	%f13, %f31, %f6;
	@%p15 bra 	$L__BB0_28;
	mul.lo.s32 	%r27, %r33, %r1;
	add.f32 	%f14, %f16, %f13;
	cvta.to.global.u64 	%rd2, %rd8;
	cvta.to.global.u64 	%rd3, %rd9;
	cvta.to.global.u64 	%rd4, %rd7;
	mov.b32 	%r64, 0;
	sqrt.rn.f32 	%f15, %f14;
$L__BB0_24:
	setp.ge.s32 	%p16, %r13, %r2;
	@%p16 bra 	$L__BB0_27;
	add.s32 	%r55, %r64, %r4;
	add.s32 	%r56, %r55, %r27;
	mul.lo.s32 	%r29, %r2, %r56;
	mul.wide.u32 	%rd15, %r55, 4;
	add.s64 	%rd5, %rd2, %rd15;
	add.s64 	%rd6, %rd3, %rd15;
	mov.u32 	%r65, %r13;
$L__BB0_26:
	add.s32 	%r57, %r65, %r29;
	mul.wide.s32 	%rd16, %r57, 4;
	add.s64 	%rd17, %rd1, %rd16;
	ld.global.f32 	%f32, [%rd17];
	sub.f32 	%f33, %f32, %f7;
	div.rn.f32 	%f34, %f33, %f15;
	ld.global.f32 	%f35, [%rd5];
	ld.global.f32 	%f36, [%rd6];
	fma.rn.f32 	%f37, %f35, %f34, %f36;
	add.s64 	%rd18, %rd4, %rd16;
	st.global.f32 	[%rd18], %f37;
	add.s32 	%r65, %r65, %r5;
	setp.lt.s32 	%p17, %r65, %r2;
	@%p17 bra 	$L__BB0_26;
$L__BB0_27:
	add.s32 	%r64, %r64, 1;
	setp.ne.s32 	%p18, %r64, %r3;
	@%p18 bra 	$L__BB0_24;
$L__BB0_28:
	ret;

}


// ===== COMPILED SASS (sm_100) =====

	.target	sm_100

	.elftype	@"ET_EXEC"


//--------------------- .note.nv.tkinfo           --------------------------
	.section	.note.nv.tkinfo,"",@"SHT_NOTE"
	.sectionflags	@"SHF_NOTE_NV_TKINFO"
	.tkinfo
        /*0018*/ 	.word	0x00000002
        /*0030*/ 	.string	""
        /*0030*/ 	.string	"ptxas"
        /*0030*/ 	.string	"Cuda compilation tools, release 13.0, V13.0.88"
        /*0030*/ 	.string	"Build cuda_13.0.r13.0/compiler.36424714_0"
        /*0030*/ 	.string	"-arch sm_100 -m 64 "



//--------------------- .note.nv.cuinfo           --------------------------
	.section	.note.nv.cuinfo,"",@"SHT_NOTE"
	.sectionflags	@"SHF_NOTE_NV_CUINFO"
        /*0018*/ 	.short	0x0002
        /*001a*/ 	.short	0x0064
        /*001c*/ 	.short	0x0082
	.zero		2


//--------------------- .nv.info                  --------------------------
	.section	.nv.info,"",@"SHT_CUDA_INFO"
	.align	4


	//----- nvinfo : EIATTR_REGCOUNT
	.align		4
        /*0000*/ 	.byte	0x04, 0x2f
        /*0002*/ 	.short	(.L_1 - .L_0)
	.align		4
.L_0:
        /*0004*/ 	.word	index@(_Z17group_norm_kernelPfS_S_S_iiiiif)
        /*0008*/ 	.word	0x0000001d


	//----- nvinfo : EIATTR_FRAME_SIZE
	.align		4
.L_1:
        /*000c*/ 	.byte	0x04, 0x11
        /*000e*/ 	.short	(.L_3 - .L_2)
	.align		4
.L_2:
        /*0010*/ 	.word	index@($__internal_1_$__cuda_sm3x_div_rn_noftz_f32_slowpath)
        /*0014*/ 	.word	0x00000000


	//----- nvinfo : EIATTR_FRAME_SIZE
	.align		4
.L_3:
        /*0018*/ 	.byte	0x04, 0x11
        /*001a*/ 	.short	(.L_5 - .L_4)
	.align		4
.L_4:
        /*001c*/ 	.word	index@($__internal_0_$__cuda_sm20_sqrt_rn_f32_slowpath)
        /*0020*/ 	.word	0x00000000


	//----- nvinfo : EIATTR_FRAME_SIZE
	.align		4
.L_5:
        /*0024*/ 	.byte	0x04, 0x11
        /*0026*/ 	.short	(.L_7 - .L_6)
	.align		4
.L_6:
        /*0028*/ 	.word	index@(_Z17group_norm_kernelPfS_S_S_iiiiif)
        /*002c*/ 	.word	0x00000000


	//----- nvinfo : EIATTR_MIN_STACK_SIZE
	.align		4
.L_7:
        /*0030*/ 	.byte	0x04, 0x12
        /*0032*/ 	.short	(.L_9 - .L_8)
	.align		4
.L_8:
        /*0034*/ 	.word	index@(_Z17group_norm_kernelPfS_S_S_iiiiif)
        /*0038*/ 	.word	0x00000000
.L_9:


//--------------------- .nv.compat                --------------------------
	.section	.nv.compat,"",@"SHT_CUDA_COMPAT_INFO"
	.align	4
        /*0000*/ 	.byte	0x02, 0x09, 0x00, 0x00, 0x02, 0x02, 0x01, 0x00, 0x02, 0x05, 0x05, 0x00, 0x03, 0x07, 0x01, 0x01
        /*0010*/ 	.byte	0x02, 0x03, 0x00, 0x00, 0x02, 0x06, 0x01, 0x00, 0x04, 0x0b, 0x08, 0x00, 0x01, 0x00, 0x00, 0x00
        /*0020*/ 	.byte	0x00, 0x00, 0x00, 0x00


//--------------------- .nv.info._Z17group_norm_kernelPfS_S_S_iiiiif --------------------------
	.section	.nv.info._Z17group_norm_kernelPfS_S_S_iiiiif,"",@"SHT_CUDA_INFO"
	.sectionflags	@""
	.align	4


	//----- nvinfo : EIATTR_CUDA_API_VERSION
	.align		4
        /*0000*/ 	.byte	0x04, 0x37
        /*0002*/ 	.short	(.L_11 - .L_10)
.L_10:
        /*0004*/ 	.word	0x00000082


	//----- nvinfo : EIATTR_KPARAM_INFO
	.align		4
.L_11:
        /*0008*/ 	.byte	0x04, 0x17
        /*000a*/ 	.short	(.L_13 - .L_12)
.L_12:
        /*000c*/ 	.word	0x00000000
        /*0010*/ 	.short	0x0009
        /*0012*/ 	.short	0x0034
        /*0014*/ 	.byte	0x00, 0xf0, 0x11, 0x00


	//----- nvinfo : EIATTR_KPARAM_INFO
	.align		4
.L_13:
        /*0018*/ 	.byte	0x04, 0x17
        /*001a*/ 	.short	(.L_15 - .L_14)
.L_14:
        /*001c*/ 	.word	0x00000000
        /*0020*/ 	.short	0x0008
        /*0022*/ 	.short	0x0030
        /*0024*/ 	.byte	0x00, 0xf0, 0x11, 0x00


	//----- nvinfo : EIATTR_KPARAM_INFO
	.align		4
.L_15:
        /*0028*/ 	.byte	0x04, 0x17
        /*002a*/ 	.short	(.L_17 - .L_16)
.L_16:
        /*002c*/ 	.word	0x00000000
        /*0030*/ 	.short	0x0007
        /*0032*/ 	.short	0x002c
        /*0034*/ 	.byte	0x00, 0xf0, 0x11, 0x00


	//----- nvinfo : EIATTR_KPARAM_INFO
	.align		4
.L_17:
        /*0038*/ 	.byte	0x04, 0x17
        /*003a*/ 	.short	(.L_19 - .L_18)
.L_18:
        /*003c*/ 	.word	0x00000000
        /*0040*/ 	.short	0x0006
        /*0042*/ 	.short	0x0028
        /*0044*/ 	.byte	0x00, 0xf0, 0x11, 0x00


	//----- nvinfo : EIATTR_KPARAM_INFO
	.align		4
.L_19:
        /*0048*/ 	.byte	0x04, 0x17
        /*004a*/ 	.short	(.L_21 - .L_20)
.L_20:
        /*004c*/ 	.word	0x00000000
        /*0050*/ 	.short	0x0005
        /*0052*/ 	.short	0x0024
        /*0054*/ 	.byte	0x00, 0xf0, 0x11, 0x00


	//----- nvinfo : EIATTR_KPARAM_INFO
	.align		4
.L_21:
        /*0058*/ 	.byte	0x04, 0x17
        /*005a*/ 	.short	(.L_23 - .L_22)
.L_22:
        /*005c*/ 	.word	0x00000000
        /*0060*/ 	.short	0x0004
        /*0062*/ 	.short	0x0020
        /*0064*/ 	.byte	0x00, 0xf0, 0x11, 0x00


	//----- nvinfo : EIATTR_KPARAM_INFO
	.align		4
.L_23:
        /*0068*/ 	.byte	0x04, 0x17
        /*006a*/ 	.short	(.L_25 - .L_24)
.L_24:
        /*006c*/ 	.word	0x00000000
        /*0070*/ 	.short	0x0003
        /*0072*/ 	.short	0x0018
        /*0074*/ 	.byte	0x00, 0xf5, 0x21, 0x00


	//----- nvinfo : EIATTR_KPARAM_INFO
	.align		4
.L_25:
        /*0078*/ 	.byte	0x04, 0x17
        /*007a*/ 	.short	(.L_27 - .L_26)
.L_26:
        /*007c*/ 	.word	0x00000000
        /*0080*/ 	.short	0x0002
        /*0082*/ 	.short	0x0010
        /*0084*/ 	.byte	0x00, 0xf5, 0x21, 0x00


	//----- nvinfo : EIATTR_KPARAM_INFO
	.align		4
.L_27:
        /*0088*/ 	.byte	0x04, 0x17
        /*008a*/ 	.short	(.L_29 - .L_28)
.L_28:
        /*008c*/ 	.word	0x00000000
        /*0090*/ 	.short	0x0001
        /*0092*/ 	.short	0x0008
        /*0094*/ 	.byte	0x00, 0xf5, 0x21, 0x00


	//----- nvinfo : EIATTR_KPARAM_INFO
	.align		4
.L_29:
        /*0098*/ 	.byte	0x04, 0x17
        /*009a*/ 	.short	(.L_31 - .L_30)
.L_30:
        /*009c*/ 	.word	0x00000000
        /*00a0*/ 	.short	0x0000
        /*00a2*/ 	.short	0x0000
        /*00a4*/ 	.byte	0x00, 0xf5, 0x21, 0x00


	//----- nvinfo : EIATTR_SPARSE_MMA_MASK
	.align		4
.L_31:
        /*00a8*/ 	.byte	0x03, 0x50
        /*00aa*/ 	.short	0x0000


	//----- nvinfo : EIATTR_MAXREG_COUNT
	.align		4
        /*00ac*/ 	.byte	0x03, 0x1b
        /*00ae*/ 	.short	0x00ff


	//----- nvinfo : EIATTR_NUM_BARRIERS
	.align		4
        /*00b0*/ 	.byte	0x02, 0x4c
        /*00b2*/ 	.byte	0x01
	.zero		1


	//----- nvinfo : EIATTR_MERCURY_ISA_VERSION
	.align		4
        /*00b4*/ 	.byte	0x03, 0x5f
        /*00b6*/ 	.short	0x0101


	//----- nvinfo : EIATTR_VRC_CTA_INIT_COUNT
	.align		4
        /*00b8*/ 	.byte	0x02, 0x4a
	.zero		1
	.zero		1


	//----- nvinfo : EIATTR_EXIT_INSTR_OFFSETS
	.align		4
        /*00bc*/ 	.byte	0x04, 0x1c
        /*00be*/ 	.short	(.L_33 - .L_32)


	//   ....[0]....
.L_32:
        /*00c0*/ 	.word	0x00000990


	//   ....[1]....
        /*00c4*/ 	.word	0x00000d50


	//----- nvinfo : EIATTR_CRS_STACK_SIZE
	.align		4
.L_33:
        /*00c8*/ 	.byte	0x04, 0x1e
        /*00ca*/ 	.short	(.L_35 - .L_34)
.L_34:
        /*00cc*/ 	.word	0x00000000


	//----- nvinfo : EIATTR_CBANK_PARAM_SIZE
	.align		4
.L_35:
        /*00d0*/ 	.byte	0x03, 0x19
        /*00d2*/ 	.short	0x0038


	//----- nvinfo : EIATTR_PARAM_CBANK
	.align		4
        /*00d4*/ 	.byte	0x04, 0x0a
        /*00d6*/ 	.short	(.L_37 - .L_36)
	.align		4
.L_36:
        /*00d8*/ 	.word	index@(.nv.constant0._Z17group_norm_kernelPfS_S_S_iiiiif)
        /*00dc*/ 	.short	0x0380
        /*00de*/ 	.short	0x0038


	//----- nvinfo : EIATTR_SW_WAR
	.align		4
.L_37:
        /*00e0*/ 	.byte	0x04, 0x36
        /*00e2*/ 	.short	(.L_39 - .L_38)
.L_38:
        /*00e4*/ 	.word	0x00000008
.L_39:


//--------------------- .nv.callgraph             --------------------------
	.section	.nv.callgraph,"",@"SHT_CUDA_CALLGRAPH"
	.align	4
	.sectionentsize	8
	.align		4
        /*0000*/ 	.word	0x00000000
	.align		4
        /*0004*/ 	.word	0xffffffff
	.align		4
        /*0008*/ 	.word	0x00000000
	.align		4
        /*000c*/ 	.word	0xfffffffe
	.align		4
        /*0010*/ 	.word	0x00000000
	.align		4
        /*0014*/ 	.word	0xfffffffd
	.align		4
        /*0018*/ 	.word	0x00000000
	.align		4
        /*001c*/ 	.word	0xfffffffc


//--------------------- .text._Z17group_norm_kernelPfS_S_S_iiiiif --------------------------
	.section	.text._Z17group_norm_kernelPfS_S_S_iiiiif,"ax",@progbits
	.align	128
        .global         _Z17group_norm_kernelPfS_S_S_iiiiif
        .type           _Z17group_norm_kernelPfS_S_S_iiiiif,@function
        .size           _Z17group_norm_kernelPfS_S_S_iiiiif,(.L_x_38 - _Z17group_norm_kernelPfS_S_S_iiiiif)
        .other          _Z17group_norm_kernelPfS_S_S_iiiiif,@"STO_CUDA_ENTRY STV_DEFAULT"
_Z17group_norm_kernelPfS_S_S_iiiiif:
.text._Z17group_norm_kernelPfS_S_S_iiiiif:
[----:B------:R-:W-:Y:S08]  /*0000*/  LDC R1, c[0x0][0x37c] ;  /* 0x0000df00ff017b82 */ /* 0x000ff00000000800 */
[----:B------:R-:W0:Y:S01]  /*0010*/  LDC R4, c[0x0][0x3b0] ;  /* 0x0000ec00ff047b82 */ /* 0x000e220000000800 */
[----:B------:R-:W1:Y:S01]  /*0020*/  LDCU.64 UR6, c[0x0][0x3a8] ;  /* 0x00007500ff0677ac */ /* 0x000e620008000a00 */
[----:B------:R-:W2:Y:S06]  /*0030*/  LDCU UR9, c[0x0][0x360] ;  /* 0x00006c00ff0977ac */ /* 0x000eac0008000800 */
[----:B------:R-:W3:Y:S01]  /*0040*/  LDC R11, c[0x0][0x3a4] ;  /* 0x0000e900ff0b7b82 */ /* 0x000ee20000000800 */
[----:B------:R-:W4:Y:S07]  /*0050*/  LDCU.64 UR10, c[0x0][0x358] ;  /* 0x00006b00ff0a77ac */ /* 0x000f2e0008000a00 */
[----:B------:R-:W5:Y:S01]  /*0060*/  S2UR UR4, SR_CTAID.Y ;  /* 0x00000000000479c3 */ /* 0x000f620000002600 */
[----:B-1----:R-:W-:Y:S01]  /*0070*/  UIMAD UR6, UR7, UR6, URZ ;  /* 0x00000006070672a4 */ /* 0x002fe2000f8e02ff */
[----:B0-----:R-:W-:-:S06]  /*0080*/  IABS R5, R4 ;  /* 0x0000000400057213 */ /* 0x001fcc0000000000 */
[----:B------:R-:W0:Y:S01]  /*0090*/  S2UR UR8, SR_CTAID.X ;  /* 0x00000000000879c3 */ /* 0x000e220000002500 */
[----:B------:R-:W1:Y:S08]  /*00a0*/  I2F.RP R0, R5 ;  /* 0x0000000500007306 */ /* 0x000e700000209400 */
[----:B-1----:R-:W1:Y:S02]  /*00b0*/  MUFU.RCP R0, R0 ;  /* 0x0000000000007308 */ /* 0x002e640000001000 */
[----:B-1----:R-:W-:-:S06]  /*00c0*/  VIADD R2, R0, 0xffffffe ;  /* 0x0ffffffe00027836 */ /* 0x002fcc0000000000 */
[----:B------:R1:W2:Y:S02]  /*00d0*/  F2I.FTZ.U32.TRUNC.NTZ R3, R2 ;  /* 0x0000000200037305 */ /* 0x0002a4000021f000 */
[----:B-1----:R-:W-:Y:S02]  /*00e0*/  HFMA2 R2, -RZ, RZ, 0, 0 ;  /* 0x00000000ff027431 */ /* 0x002fe400000001ff */
[----:B--2---:R-:W-:-:S04]  /*00f0*/  IMAD.MOV R6, RZ, RZ, -R3 ;  /* 0x000000ffff067224 */ /* 0x004fc800078e0a03 */
[----:B------:R-:W-:Y:S01]  /*0100*/  IMAD R7, R6, R5, RZ ;  /* 0x0000000506077224 */ /* 0x000fe200078e02ff */
[----:B---3--:R-:W-:-:S03]  /*0110*/  IABS R6, R11 ;  /* 0x0000000b00067213 */ /* 0x008fc60000000000 */
[----:B------:R-:W-:-:S06]  /*0120*/  IMAD.HI.U32 R3, R3, R7, R2 ;  /* 0x0000000703037227 */ /* 0x000fcc00078e0002 */
[----:B------:R-:W-:-:S04]  /*0130*/  IMAD.HI.U32 R2, R3, R6, RZ ;  /* 0x0000000603027227 */ /* 0x000fc800078e00ff */
[----:B------:R-:W-:-:S04]  /*0140*/  IMAD.MOV R0, RZ, RZ, -R2 ;  /* 0x000000ffff007224 */ /* 0x000fc800078e0a02 */
[----:B------:R-:W-:-:S05]  /*0150*/  IMAD R0, R5, R0, R6 ;  /* 0x0000000005007224 */ /* 0x000fca00078e0206 */
[----:B------:R-:W-:-:S13]  /*0160*/  ISETP.GT.U32.AND P1, PT, R5, R0, PT ;  /* 0x000000000500720c */ /* 0x000fda0003f24070 */
[----:B------:R-:W-:Y:S01]  /*0170*/  @!P1 IMAD.IADD R0, R0, 0x1, -R5 ;  /* 0x0000000100009824 */ /* 0x000fe200078e0a05 */
[----:B------:R-:W-:Y:S02]  /*0180*/  @!P1 IADD3 R2, PT, PT, R2, 0x1, RZ ;  /* 0x0000000102029810 */ /* 0x000fe40007ffe0ff */
[----:B------:R-:W-:Y:S02]  /*0190*/  ISETP.NE.AND P1, PT, R4, RZ, PT ;  /* 0x000000ff0400720c */ /* 0x000fe40003f25270 */
[----:B------:R-:W-:Y:S02]  /*01a0*/  ISETP.GE.U32.AND P0, PT, R0, R5, PT ;  /* 0x000000050000720c */ /* 0x000fe40003f06070 */
[----:B------:R-:W-:-:S04]  /*01b0*/  LOP3.LUT R0, R11, R4, RZ, 0x3c, !PT ;  /* 0x000000040b007212 */ /* 0x000fc800078e3cff */
[----:B------:R-:W-:Y:S02]  /*01c0*/  ISETP.GE.AND P2, PT, R0, RZ, PT ;  /* 0x000000ff0000720c */ /* 0x000fe40003f46270 */
[----:B------:R-:W-:-:S05]  /*01d0*/  MOV R0, RZ ;  /* 0x000000ff00007202 */ /* 0x000fca0000000f00 */
[----:B------:R-:W-:-:S06]  /*01e0*/  @P0 VIADD R2, R2, 0x1 ;  /* 0x0000000102020836 */ /* 0x000fcc0000000000 */
[----:B------:R-:W-:Y:S01]  /*01f0*/  @!P2 IMAD.MOV R2, RZ, RZ, -R2 ;  /* 0x000000ffff02a224 */ /* 0x000fe200078e0a02 */
[----:B------:R-:W-:-:S04]  /*0200*/  @!P1 LOP3.LUT R2, RZ, R4, RZ, 0x33, !PT ;  /* 0x00000004ff029212 */ /* 0x000fc800078e33ff */
[C---:B------:R-:W-:Y:S01]  /*0210*/  ISETP.GE.AND P0, PT, R2.reuse, 0x1, PT ;  /* 0x000000010200780c */ /* 0x040fe20003f06270 */
[----:B-----5:R-:W-:-:S12]  /*0220*/  IMAD R12, R2, UR4, RZ ;  /* 0x00000004020c7c24 */ /* 0x020fd8000f8e02ff */
[----:B0---4-:R-:W-:Y:S05]  /*0230*/  @!P0 BRA `(.L_x_0) ;  /* 0x0000000000588947 */ /* 0x011fea0003800000 */
[----:B------:R-:W0:Y:S01]  /*0240*/  S2R R9, SR_TID.X ;  /* 0x0000000000097919 */ /* 0x000e220000002100 */
[----:B------:R-:W-:Y:S01]  /*0250*/  IMAD R11, R11, UR8, R12 ;  /* 0x000000080b0b7c24 */ /* 0x000fe2000f8e020c */
[----:B------:R-:W-:Y:S01]  /*0260*/  UMOV UR4, URZ ;  /* 0x000000ff00047c82 */ /* 0x000fe20008000000 */
[----:B------:R-:W-:-:S07]  /*0270*/  IMAD.MOV.U32 R0, RZ, RZ, RZ ;  /* 0x000000ffff007224 */ /* 0x000fce00078e00ff */
.L_x_4:
[----:B0-----:R-:W-:Y:S01]  /*0280*/  ISETP.GE.AND P0, PT, R9, UR6, PT ;  /* 0x0000000609007c0c */ /* 0x001fe2000bf06270 */
[----:B------:R-:W-:-:S12]  /*0290*/  BSSY.RECONVERGENT B0, `(.L_x_1) ;  /* 0x000000d000007945 */ /* 0x000fd80003800200 */
[----:B------:R-:W-:Y:S05]  /*02a0*/  @P0 BRA `(.L_x_2) ;  /* 0x00000000002c0947 */ /* 0x000fea0003800000 */
[----:B------:R-:W0:Y:S01]  /*02b0*/  LDC.64 R6, c[0x0][0x380] ;  /* 0x0000e000ff067b82 */ /* 0x000e220000000a00 */
[----:B------:R-:W-:Y:S01]  /*02c0*/  VIADD R3, R11, UR4 ;  /* 0x000000040b037c36 */ /* 0x000fe20008000000 */
[----:B------:R-:W-:-:S03]  /*02d0*/  MOV R8, R9 ;  /* 0x0000000900087202 */ /* 0x000fc60000000f00 */
[----:B------:R-:W-:-:S07]  /*02e0*/  IMAD R3, R3, UR6, RZ ;  /* 0x0000000603037c24 */ /* 0x000fce000f8e02ff */
.L_x_3:
[----:B------:R-:W-:-:S04]  /*02f0*/  IMAD.IADD R5, R3, 0x1, R8 ;  /* 0x0000000103057824 */ /* 0x000fc800078e0208 */
[----:B0-----:R-:W-:-:S06]  /*0300*/  IMAD.WIDE R4, R5, 0x4, R6 ;  /* 0x0000000405047825 */ /* 0x001fcc00078e0206 */
[----:B------:R-:W2:Y:S01]  /*0310*/  LDG.E R5, desc[UR10][R4.64] ;  /* 0x0000000a04057981 */ /* 0x000ea2000c1e1900 */
[----:B------:R-:W-:-:S05]  /*0320*/  VIADD R8, R8, UR9 ;  /* 0x0000000908087c36 */ /* 0x000fca0008000000 */
[----:B------:R-:W-:Y:S01]  /*0330*/  ISETP.GE.AND P0, PT, R8, UR6, PT ;  /* 0x0000000608007c0c */ /* 0x000fe2000bf06270 */
[----:B--2---:R-:W-:-:S12]  /*0340*/  FADD R0, R5, R0 ;  /* 0x0000000005007221 */ /* 0x004fd80000000000 */
[----:B------:R-:W-:Y:S05]  /*0350*/  @!P0 BRA `(.L_x_3) ;  /* 0xfffffffc00e48947 */ /* 0x000fea000383ffff */
.L_x_2:
[----:B------:R-:W-:Y:S05]  /*0360*/  BSYNC.RECONVERGENT B0 ;  /* 0x0000000000007941 */ /* 0x000fea0003800200 */
.L_x_1:
[----:B------:R-:W-:-:S06]  /*0370*/  UIADD3 UR4, UPT, UPT, UR4, 0x1, URZ ;  /* 0x0000000104047890 */ /* 0x000fcc000fffe0ff */
[----:B------:R-:W-:-:S13]  /*0380*/  ISETP.NE.AND P0, PT, R2, UR4, PT ;  /* 0x0000000402007c0c */ /* 0x000fda000bf05270 */
[----:B------:R-:W-:Y:S05]  /*0390*/  @P0 BRA `(.L_x_4) ;  /* 0xfffffffc00b80947 */ /* 0x000fea000383ffff */
.L_x_0:
[----:B------:R-:W0:Y:S01]  /*03a0*/  S2R R13, SR_TID.X ;  /* 0x00000000000d7919 */ /* 0x000e220000002100 */
[----:B------:R-:W1:Y:S01]  /*03b0*/  S2UR UR5, SR_CgaCtaId ;  /* 0x00000000000579c3 */ /* 0x000e620000008800 */
[----:B------:R-:W-:Y:S01]  /*03c0*/  UMOV UR4, 0x400 ;  /* 0x0000040000047882 */ /* 0x000fe20000000000 */
[----:B------:R-:W-:-:S06]  /*03d0*/  UISETP.GE.U32.AND UP0, UPT, UR9, 0x2, UPT ;  /* 0x000000020900788c */ /* 0x000fcc000bf06070 */
[----:B------:R-:W2:Y:S01]  /*03e0*/  S2UR UR7, SR_CgaCtaId ;  /* 0x00000000000779c3 */ /* 0x000ea20000008800 */
[----:B-1----:R-:W-:-:S03]  /*03f0*/  ULEA UR4, UR5, UR4, 0x18 ;  /* 0x0000000405047291 */ /* 0x002fc6000f8ec0ff */
[----:B------:R-:W-:-:S03]  /*0400*/  UMOV UR5, 0x400 ;  /* 0x0000040000057882 */ /* 0x000fc60000000000 */
[----:B0-----:R-:W-:Y:S01]  /*0410*/  LEA R3, R13, UR4, 0x2 ;  /* 0x000000040d037c11 */ /* 0x001fe2000f8e10ff */
[----:B--2---:R-:W-:-:S04]  /*0420*/  ULEA UR5, UR7, UR5, 0x18 ;  /* 0x0000000507057291 */ /* 0x004fc8000f8ec0ff */
[----:B------:R0:W-:Y:S01]  /*0430*/  STS [R3], R0 ;  /* 0x0000000003007388 */ /* 0x0001e20000000800 */
[----:B------:R-:W-:Y:S06]  /*0440*/  BAR.SYNC.DEFER_BLOCKING 0x0 ;  /* 0x0000000000007b1d */ /* 0x000fec0000010000 */
[----:B------:R-:W-:Y:S05]  /*0450*/  BRA.U !UP0, `(.L_x_5) ;  /* 0x0000000108307547 */ /* 0x000fea000b800000 */
[----:B0-----:R-:W-:-:S07]  /*0460*/  MOV R0, UR9 ;  /* 0x0000000900007c02 */ /* 0x001fce0008000f00 */
.L_x_6:
[----:B------:R-:W-:-:S04]  /*0470*/  SHF.R.U32.HI R8, RZ, 0x1, R0 ;  /* 0x00000001ff087819 */ /* 0x000fc80000011600 */
[----:B------:R-:W-:-:S13]  /*0480*/  ISETP.GE.U32.AND P0, PT, R13, R8, PT ;  /* 0x000000080d00720c */ /* 0x000fda0003f06070 */
[----:B------:R-:W-:Y:S01]  /*0490*/  @!P0 IMAD R4, R8, 0x4, R3 ;  /* 0x0000000408048824 */ /* 0x000fe200078e0203 */
[----:B------:R-:W-:Y:S05]  /*04a0*/  @!P0 LDS R5, [R3] ;  /* 0x0000000003058984 */ /* 0x000fea0000000800 */
[----:B------:R-:W0:Y:S02]  /*04b0*/  @!P0 LDS R4, [R4] ;  /* 0x0000000004048984 */ /* 0x000e240000000800 */
[----:B0-----:R-:W-:-:S05]  /*04c0*/  @!P0 FADD R6, R4, R5 ;  /* 0x0000000504068221 */ /* 0x001fca0000000000 */
[----:B------:R1:W-:Y:S01]  /*04d0*/  @!P0 STS [R3], R6 ;  /* 0x0000000603008388 */ /* 0x0003e20000000800 */
[----:B------:R-:W-:Y:S01]  /*04e0*/  BAR.SYNC.DEFER_BLOCKING 0x0 ;  /* 0x0000000000007b1d */ /* 0x000fe20000010000 */
[----:B------:R-:W-:Y:S01]  /*04f0*/  ISETP.GT.U32.AND P0, PT, R0, 0x3, PT ;  /* 0x000000030000780c */ /* 0x000fe20003f04070 */
[----:B------:R-:W-:-:S12]  /*0500*/  IMAD.MOV.U32 R0, RZ, RZ, R8 ;  /* 0x000000ffff007224 */ /* 0x000fd800078e0008 */
[----:B-1----:R-:W-:Y:S05]  /*0510*/  @P0 BRA `(.L_x_6) ;  /* 0xfffffffc00d40947 */ /* 0x002fea000383ffff */
.L_x_5:
[----:B0-----:R-:W0:Y:S01]  /*0520*/  LDS R0, [UR5] ;  /* 0x00000005ff007984 */ /* 0x001e220008000800 */
[C---:B------:R-:W-:Y:S01]  /*0530*/  IMAD R3, R2.reuse, UR6, RZ ;  /* 0x0000000602037c24 */ /* 0x040fe2000f8e02ff */
[----:B------:R-:W-:-:S04]  /*0540*/  ISETP.GE.AND P2, PT, R2, 0x1, PT ;  /* 0x000000010200780c */ /* 0x000fc80003f46270 */
[----:B------:R-:W-:-:S04]  /*0550*/  I2FP.F32.S32 R3, R3 ;  /* 0x0000000300037245 */ /* 0x000fc80000201400 */
[----:B------:R-:W1:Y:S02]  /*0560*/  MUFU.RCP R4, R3 ;  /* 0x0000000300047308 */ /* 0x000e640000001000 */
[----:B-1----:R-:W-:-:S04]  /*0570*/  FFMA R5, -R3, R4, 1 ;  /* 0x3f80000003057423 */ /* 0x002fc80000000104 */
[----:B------:R-:W-:Y:S02]  /*0580*/  FFMA R5, R4, R5, R4 ;  /* 0x0000000504057223 */ /* 0x000fe40000000004 */
[----:B0-----:R-:W0:Y:S02]  /*0590*/  FCHK P0, R0, R3 ;  /* 0x0000000300007302 */ /* 0x001e240000000000 */
[----:B------:R-:W-:-:S04]  /*05a0*/  FFMA R14, R0, R5, RZ ;  /* 0x00000005000e7223 */ /* 0x000fc800000000ff */
[----:B------:R-:W-:-:S04]  /*05b0*/  FFMA R4, -R3, R14, R0 ;  /* 0x0000000e03047223 */ /* 0x000fc80000000100 */
[----:B------:R-:W-:Y:S01]  /*05c0*/  FFMA R14, R5, R4, R14 ;  /* 0x00000004050e7223 */ /* 0x000fe2000000000e */
[----:B0-----:R-:W-:Y:S06]  /*05d0*/  @!P0 BRA `(.L_x_7) ;  /* 0x00000000000c8947 */ /* 0x001fec0003800000 */
[----:B------:R-:W-:-:S07]  /*05e0*/  MOV R20, 0x600 ;  /* 0x0000060000147802 */ /* 0x000fce0000000f00 */
[----:B------:R-:W-:Y:S05]  /*05f0*/  CALL.REL.NOINC `($__internal_1_$__cuda_sm3x_div_rn_noftz_f32_slowpath) ;  /* 0x0000000800307944 */ /* 0x000fea0003c00000 */
[----:B------:R-:W-:-:S07]  /*0600*/  MOV R14, R0 ;  /* 0x00000000000e7202 */ /* 0x000fce0000000f00 */
.L_x_7:
[----:B------:R-:W-:Y:S01]  /*0610*/  IMAD.MOV.U32 R0, RZ, RZ, RZ ;  /* 0x000000ffff007224 */ /* 0x000fe200078e00ff */
[----:B------:R-:W-:Y:S06]  /*0620*/  @!P2 BRA `(.L_x_8) ;  /* 0x00000000005ca947 */ /* 0x000fec0003800000 */
[----:B------:R-:W0:Y:S01]  /*0630*/  LDC R5, c[0x0][0x3a4] ;  /* 0x0000e900ff057b82 */ /* 0x000e220000000800 */
[----:B------:R-:W-:Y:S01]  /*0640*/  IMAD.MOV.U32 R0, RZ, RZ, RZ ;  /* 0x000000ffff007224 */ /* 0x000fe200078e00ff */
[----:B------:R-:W-:Y:S01]  /*0650*/  UMOV UR4, URZ ;  /* 0x000000ff00047c82 */ /* 0x000fe20008000000 */
[----:B0-----:R-:W-:-:S07]  /*0660*/  IMAD R10, R5, UR8, R12 ;  /* 0x00000008050a7c24 */ /* 0x001fce000f8e020c */
.L_x_12:
[----:B------:R-:W-:Y:S01]  /*0670*/  ISETP.GE.AND P0, PT, R13, UR6, PT ;  /* 0x000000060d007c0c */ /* 0x000fe2000bf06270 */
[----:B------:R-:W-:-:S12]  /*0680*/  BSSY.RECONVERGENT B0, `(.L_x_9) ;  /* 0x000000e000007945 */ /* 0x000fd80003800200 */
[----:B------:R-:W-:Y:S05]  /*0690*/  @P0 BRA `(.L_x_10) ;  /* 0x0000000000300947 */ /* 0x000fea0003800000 */
[----:B------:R-:W0:Y:S01]  /*06a0*/  LDC.64 R4, c[0x0][0x380] ;  /* 0x0000e000ff047b82 */ /* 0x000e220000000a00 */
[----:B------:R-:W-:Y:S01]  /*06b0*/  IADD3 R6, PT, PT, R10, UR4, RZ ;  /* 0x000000040a067c10 */ /* 0x000fe2000fffe0ff */
[----:B------:R-:W-:-:S04]  /*06c0*/  IMAD.MOV.U32 R8, RZ, RZ, R13 ;  /* 0x000000ffff087224 */ /* 0x000fc800078e000d */
[----:B------:R-:W-:-:S07]  /*06d0*/  IMAD R11, R6, UR6, RZ ;  /* 0x00000006060b7c24 */ /* 0x000fce000f8e02ff */
.L_x_11:
[----:B------:R-:W-:-:S04]  /*06e0*/  IMAD.IADD R7, R11, 0x1, R8 ;  /* 0x000000010b077824 */ /* 0x000fc800078e0208 */
[----:B0-----:R-:W-:-:S06]  /*06f0*/  IMAD.WIDE R6, R7, 0x4, R4 ;  /* 0x0000000407067825 */ /* 0x001fcc00078e0204 */
[----:B------:R-:W2:Y:S01]  /*0700*/  LDG.E R7, desc[UR10][R6.64] ;  /* 0x0000000a06077981 */ /* 0x000ea2000c1e1900 */
[----:B------:R-:W-:-:S04]  /*0710*/  IADD3 R8, PT, PT, R8, UR9, RZ ;  /* 0x0000000908087c10 */ /* 0x000fc8000fffe0ff */
[----:B------:R-:W-:Y:S01]  /*0720*/  ISETP.GE.AND P0, PT, R8, UR6, PT ;  /* 0x0000000608007c0c */ /* 0x000fe2000bf06270 */
[----:B--2---:R-:W-:-:S04]  /*0730*/  FADD R9, R7, -R14 ;  /* 0x8000000e07097221 */ /* 0x004fc80000000000 */
[----:B------:R-:W-:-:S08]  /*0740*/  FFMA R0, R9, R9, R0 ;  /* 0x0000000909007223 */ /* 0x000fd00000000000 */
[----:B------:R-:W-:Y:S05]  /*0750*/  @!P0 BRA `(.L_x_11) ;  /* 0xfffffffc00e08947 */ /* 0x000fea000383ffff */
.L_x_10:
[----:B------:R-:W-:Y:S05]  /*0760*/  BSYNC.RECONVERGENT B0 ;  /* 0x0000000000007941 */ /* 0x000fea0003800200 */
.L_x_9:
[----:B------:R-:W-:-:S06]  /*0770*/  UIADD3 UR4, UPT, UPT, UR4, 0x1, URZ ;  /* 0x0000000104047890 */ /* 0x000fcc000fffe0ff */
[----:B------:R-:W-:-:S13]  /*0780*/  ISETP.NE.AND P0, PT, R2, UR4, PT ;  /* 0x0000000402007c0c */ /* 0x000fda000bf05270 */
[----:B------:R-:W-:Y:S05]  /*0790*/  @P0 BRA `(.L_x_12) ;  /* 0xfffffffc00b40947 */ /* 0x000fea000383ffff */
.L_x_8:
[----:B------:R-:W-:Y:S02]  /*07a0*/  ULEA UR4, UR9, UR5, 0x2 ;  /* 0x0000000509047291 */ /* 0x000fe4000f8e10ff */
[----:B------:R-:W-:-:S04]  /*07b0*/  UISETP.GE.U32.AND UP0, UPT, UR9, 0x2, UPT ;  /* 0x000000020900788c */ /* 0x000fc8000bf06070 */
[----:B------:R-:W-:-:S05]  /*07c0*/  LEA R5, R13, UR4, 0x2 ;  /* 0x000000040d057c11 */ /* 0x000fca000f8e10ff */
[----:B------:R0:W-:Y:S01]  /*07d0*/  STS [R5], R0 ;  /* 0x0000000005007388 */ /* 0x0001e20000000800 */
[----:B------:R-:W-:Y:S06]  /*07e0*/  BAR.SYNC.DEFER_BLOCKING 0x0 ;  /* 0x0000000000007b1d */ /* 0x000fec0000010000 */
[----:B------:R-:W-:Y:S05]  /*07f0*/  BRA.U !UP0, `(.L_x_13) ;  /* 0x0000000108307547 */ /* 0x000fea000b800000 */
[----:B0-----:R-:W-:-:S07]  /*0800*/  IMAD.U32 R0, RZ, RZ, UR9 ;  /* 0x00000009ff007e24 */ /* 0x001fce000f8e00ff */
.L_x_14:
        /* <DEDUP_REMOVED lines=8> */
[----:B------:R-:W-:Y:S02]  /*0890*/  ISETP.GT.U32.AND P0, PT, R0, 0x3, PT ;  /* 0x000000030000780c */ /* 0x000fe40003f04070 */
[----:B------:R-:W-:-:S11]  /*08a0*/  MOV R0, R8 ;  /* 0x0000000800007202 */ /* 0x000fd60000000f00 */
[----:B-1----:R-:W-:Y:S05]  /*08b0*/  @P0 BRA `(.L_x_14) ;  /* 0xfffffffc00d40947 */ /* 0x002fea000383ffff */
.L_x_13:
[----:B------:R-:W1:Y:S01]  /*08c0*/  LDS R4, [UR4] ;  /* 0x00000004ff047984 */ /* 0x000e620008000800 */
[----:B0-----:R-:W0:Y:S01]  /*08d0*/  MUFU.RCP R0, R3 ;  /* 0x0000000300007308 */ /* 0x001e220000001000 */
[----:B------:R-:W-:Y:S01]  /*08e0*/  ISETP.GE.AND P2, PT, R2, 0x1, PT ;  /* 0x000000010200780c */ /* 0x000fe20003f46270 */
[----:B0-----:R-:W-:-:S04]  /*08f0*/  FFMA R5, -R3, R0, 1 ;  /* 0x3f80000003057423 */ /* 0x001fc80000000100 */
[----:B------:R-:W-:Y:S02]  /*0900*/  FFMA R0, R0, R5, R0 ;  /* 0x0000000500007223 */ /* 0x000fe40000000000 */
[----:B-1----:R-:W0:Y:S02]  /*0910*/  FCHK P0, R4, R3 ;  /* 0x0000000304007302 */ /* 0x002e240000000000 */
[----:B------:R-:W-:-:S04]  /*0920*/  FFMA R5, R0, R4, RZ ;  /* 0x0000000400057223 */ /* 0x000fc800000000ff */
[----:B------:R-:W-:-:S04]  /*0930*/  FFMA R6, -R3, R5, R4 ;  /* 0x0000000503067223 */ /* 0x000fc80000000104 */
[----:B------:R-:W-:Y:S01]  /*0940*/  FFMA R0, R0, R6, R5 ;  /* 0x0000000600007223 */ /* 0x000fe20000000005 */
[----:B0-----:R-:W-:Y:S06]  /*0950*/  @!P0 BRA `(.L_x_15) ;  /* 0x00000000000c8947 */ /* 0x001fec0003800000 */
[----:B------:R-:W-:Y:S01]  /*0960*/  IMAD.MOV.U32 R0, RZ, RZ, R4 ;  /* 0x000000ffff007224 */ /* 0x000fe200078e0004 */
[----:B------:R-:W-:-:S07]  /*0970*/  MOV R20, 0x990 ;  /* 0x0000099000147802 */ /* 0x000fce0000000f00 */
[----:B------:R-:W-:Y:S05]  /*0980*/  CALL.REL.NOINC `($__internal_1_$__cuda_sm3x_div_rn_noftz_f32_slowpath) ;  /* 0x00000004004c7944 */ /* 0x000fea0003c00000 */
.L_x_15:
[----:B------:R-:W-:Y:S05]  /*0990*/  @!P2 EXIT ;  /* 0x000000000000a94d */ /* 0x000fea0003800000 */
[----:B------:R-:W0:Y:S01]  /*09a0*/  LDCU UR4, c[0x0][0x3b4] ;  /* 0x00007680ff0477ac */ /* 0x000e220008000800 */
[----:B------:R-:W-:Y:S01]  /*09b0*/  BSSY.RECONVERGENT B0, `(.L_x_16) ;  /* 0x000000e000007945 */ /* 0x000fe20003800200 */
[----:B0-----:R-:W-:Y:S01]  /*09c0*/  FADD R0, R0, UR4 ;  /* 0x0000000400007e21 */ /* 0x001fe20008000000 */
[----:B------:R-:W-:-:S03]  /*09d0*/  UMOV UR4, URZ ;  /* 0x000000ff00047c82 */ /* 0x000fc60008000000 */
[----:B------:R-:W-:Y:S01]  /*09e0*/  VIADD R3, R0, 0xf3000000 ;  /* 0xf300000000037836 */ /* 0x000fe20000000000 */
[----:B------:R0:W1:Y:S04]  /*09f0*/  MUFU.RSQ R5, R0 ;  /* 0x0000000000057308 */ /* 0x0000680000001400 */
[----:B------:R-:W-:-:S13]  /*0a00*/  ISETP.GT.U32.AND P0, PT, R3, 0x727fffff, PT ;  /* 0x727fffff0300780c */ /* 0x000fda0003f04070 */
[----:B01----:R-:W-:Y:S05]  /*0a10*/  @!P0 BRA `(.L_x_17) ;  /* 0x00000000000c8947 */ /* 0x003fea0003800000 */
[----:B------:R-:W-:-:S07]  /*0a20*/  MOV R8, 0xa40 ;  /* 0x00000a4000087802 */ /* 0x000fce0000000f00 */
[----:B------:R-:W-:Y:S05]  /*0a30*/  CALL.REL.NOINC `($__internal_0_$__cuda_sm20_sqrt_rn_f32_slowpath) ;  /* 0x0000000000c87944 */ /* 0x000fea0003c00000 */
[----:B------:R-:W-:Y:S05]  /*0a40*/  BRA `(.L_x_18) ;  /* 0x0000000000107947 */ /* 0x000fea0003800000 */
.L_x_17:
[----:B------:R-:W-:Y:S01]  /*0a50*/  FMUL.FTZ R3, R0, R5 ;  /* 0x0000000500037220 */ /* 0x000fe20000410000 */
[----:B------:R-:W-:-:S03]  /*0a60*/  FMUL.FTZ R4, R5, 0.5 ;  /* 0x3f00000005047820 */ /* 0x000fc60000410000 */
[----:B------:R-:W-:-:S04]  /*0a70*/  FFMA R0, -R3, R3, R0 ;  /* 0x0000000303007223 */ /* 0x000fc80000000100 */
[----:B------:R-:W-:-:S07]  /*0a80*/  FFMA R3, R0, R4, R3 ;  /* 0x0000000400037223 */ /* 0x000fce0000000003 */
.L_x_18:
[----:B------:R-:W-:Y:S05]  /*0a90*/  BSYNC.RECONVERGENT B0 ;  /* 0x0000000000007941 */ /* 0x000fea0003800200 */
.L_x_16:
[----:B------:R-:W-:Y:S01]  /*0aa0*/  ISETP.GE.AND P0, PT, R13, UR6, PT ;  /* 0x000000060d007c0c */ /* 0x000fe2000bf06270 */
[----:B------:R-:W-:-:S12]  /*0ab0*/  BSSY.RECONVERGENT B0, `(.L_x_19) ;  /* 0x0000026000007945 */ /* 0x000fd80003800200 */
[----:B-1----:R-:W-:Y:S05]  /*0ac0*/  @P0 BRA `(.L_x_20) ;  /* 0x0000000000900947 */ /* 0x002fea0003800000 */
[----:B------:R-:W0:Y:S01]  /*0ad0*/  LDC R0, c[0x0][0x3a4] ;  /* 0x0000e900ff007b82 */ /* 0x000e220000000800 */
[----:B------:R-:W-:Y:S01]  /*0ae0*/  IADD3 R15, PT, PT, R12, UR4, RZ ;  /* 0x000000040c0f7c10 */ /* 0x000fe2000fffe0ff */
[----:B------:R-:W-:-:S06]  /*0af0*/  IMAD.MOV.U32 R16, RZ, RZ, R13 ;  /* 0x000000ffff107224 */ /* 0x000fcc00078e000d */
[----:B------:R-:W1:Y:S08]  /*0b00*/  LDC.64 R8, c[0x0][0x390] ;  /* 0x0000e400ff087b82 */ /* 0x000e700000000a00 */
[----:B------:R-:W2:Y:S08]  /*0b10*/  LDC.64 R10, c[0x0][0x398] ;  /* 0x0000e600ff0a7b82 */ /* 0x000eb00000000a00 */
[----:B------:R-:W3:Y:S01]  /*0b20*/  LDC.64 R4, c[0x0][0x380] ;  /* 0x0000e000ff047b82 */ /* 0x000ee20000000a00 */
[----:B0-----:R-:W-:-:S07]  /*0b30*/  IMAD R0, R0, UR8, R15 ;  /* 0x0000000800007c24 */ /* 0x001fce000f8e020f */
[----:B------:R-:W0:Y:S01]  /*0b40*/  LDC.64 R6, c[0x0][0x388] ;  /* 0x0000e200ff067b82 */ /* 0x000e220000000a00 */
[----:B-1----:R-:W-:-:S04]  /*0b50*/  IMAD.WIDE.U32 R8, R15, 0x4, R8 ;  /* 0x000000040f087825 */ /* 0x002fc800078e0008 */
[----:B--2---:R-:W-:-:S04]  /*0b60*/  IMAD.WIDE.U32 R10, R15, 0x4, R10 ;  /* 0x000000040f0a7825 */ /* 0x004fc800078e000a */
[----:B------:R-:W-:-:S07]  /*0b70*/  IMAD R15, R0, UR6, RZ ;  /* 0x00000006000f7c24 */ /* 0x000fce000f8e02ff */
.L_x_23:
[----:B-1----:R-:W-:-:S04]  /*0b80*/  IMAD.IADD R19, R15, 0x1, R16 ;  /* 0x000000010f137824 */ /* 0x002fc800078e0210 */
[----:B---3--:R-:W-:-:S06]  /*0b90*/  IMAD.WIDE R20, R19, 0x4, R4 ;  /* 0x0000000413147825 */ /* 0x008fcc00078e0204 */
[----:B------:R-:W2:Y:S01]  /*0ba0*/  LDG.E R21, desc[UR10][R20.64] ;  /* 0x0000000a14157981 */ /* 0x000ea2000c1e1900 */
[----:B------:R-:W1:Y:S01]  /*0bb0*/  MUFU.RCP R18, R3 ;  /* 0x0000000300127308 */ /* 0x000e620000001000 */
[----:B------:R-:W-:Y:S01]  /*0bc0*/  BSSY.RECONVERGENT B1, `(.L_x_21) ;  /* 0x000000c000017945 */ /* 0x000fe20003800200 */
[----:B-1----:R-:W-:-:S04]  /*0bd0*/  FFMA R17, -R3, R18, 1 ;  /* 0x3f80000003117423 */ /* 0x002fc80000000112 */
[----:B------:R-:W-:Y:S01]  /*0be0*/  FFMA R17, R18, R17, R18 ;  /* 0x0000001112117223 */ /* 0x000fe20000000012 */
[----:B--2---:R-:W-:-:S04]  /*0bf0*/  FADD R0, R21, -R14 ;  /* 0x8000000e15007221 */ /* 0x004fc80000000000 */
[----:B------:R-:W1:Y:S01]  /*0c00*/  FCHK P0, R0, R3 ;  /* 0x0000000300007302 */ /* 0x000e620000000000 */
[----:B------:R-:W-:-:S04]  /*0c10*/  FFMA R18, R0, R17, RZ ;  /* 0x0000001100127223 */ /* 0x000fc800000000ff */
[----:B------:R-:W-:-:S04]  /*0c20*/  FFMA R22, -R3, R18, R0 ;  /* 0x0000001203167223 */ /* 0x000fc80000000100 */
[----:B------:R-:W-:Y:S01]  /*0c30*/  FFMA R17, R17, R22, R18 ;  /* 0x0000001611117223 */ /* 0x000fe20000000012 */
[----:B-1----:R-:W-:Y:S06]  /*0c40*/  @!P0 BRA `(.L_x_22) ;  /* 0x00000000000c8947 */ /* 0x002fec0003800000 */
[----:B------:R-:W-:-:S07]  /*0c50*/  MOV R20, 0xc70 ;  /* 0x00000c7000147802 */ /* 0x000fce0000000f00 */
[----:B0-----:R-:W-:Y:S05]  /*0c60*/  CALL.REL.NOINC `($__internal_1_$__cuda_sm3x_div_rn_noftz_f32_slowpath) ;  /* 0x0000000000947944 */ /* 0x001fea0003c00000 */
[----:B------:R-:W-:-:S07]  /*0c70*/  MOV R17, R0 ;  /* 0x0000000000117202 */ /* 0x000fce0000000f00 */
.L_x_22:
[----:B------:R-:W-:Y:S05]  /*0c80*/  BSYNC.RECONVERGENT B1 ;  /* 0x0000000000017941 */ /* 0x000fea0003800200 */
.L_x_21:
[----:B------:R-:W2:Y:S04]  /*0c90*/  LDG.E R0, desc[UR10][R8.64] ;  /* 0x0000000a08007981 */ /* 0x000ea8000c1e1900 */
[----:B------:R-:W2:Y:S01]  /*0ca0*/  LDG.E R21, desc[UR10][R10.64] ;  /* 0x0000000a0a157981 */ /* 0x000ea2000c1e1900 */
[----:B0-----:R-:W-:-:S04]  /*0cb0*/  IMAD.WIDE R18, R19, 0x4, R6 ;  /* 0x0000000413127825 */ /* 0x001fc800078e0206 */
[----:B------:R-:W-:-:S05]  /*0cc0*/  VIADD R16, R16, UR9 ;  /* 0x0000000910107c36 */ /* 0x000fca0008000000 */
[----:B------:R-:W-:Y:S01]  /*0cd0*/  ISETP.GE.AND P0, PT, R16, UR6, PT ;  /* 0x0000000610007c0c */ /* 0x000fe2000bf06270 */
[----:B--2---:R-:W-:-:S05]  /*0ce0*/  FFMA R17, R0, R17, R21 ;  /* 0x0000001100117223 */ /* 0x004fca0000000015 */
[----:B------:R1:W-:Y:S07]  /*0cf0*/  STG.E desc[UR10][R18.64], R17 ;  /* 0x0000001112007986 */ /* 0x0003ee000c10190a */
[----:B------:R-:W-:Y:S05]  /*0d00*/  @!P0 BRA `(.L_x_23) ;  /* 0xfffffffc009c8947 */ /* 0x000fea000383ffff */
.L_x_20:
[----:B------:R-:W-:Y:S05]  /*0d10*/  BSYNC.RECONVERGENT B0 ;  /* 0x0000000000007941 */ /* 0x000fea0003800200 */
.L_x_19:
[----:B------:R-:W-:-:S06]  /*0d20*/  UIADD3 UR4, UPT, UPT, UR4, 0x1, URZ ;  /* 0x0000000104047890 */ /* 0x000fcc000fffe0ff */
[----:B------:R-:W-:-:S13]  /*0d30*/  ISETP.NE.AND P0, PT, R2, UR4, PT ;  /* 0x0000000402007c0c */ /* 0x000fda000bf05270 */
[----:B------:R-:W-:Y:S05]  /*0d40*/  @P0 BRA `(.L_x_16) ;  /* 0xfffffffc00540947 */ /* 0x000fea000383ffff */
[----:B------:R-:W-:Y:S05]  /*0d50*/  EXIT ;  /* 0x000000000000794d */ /* 0x000fea0003800000 */
        .weak           $__internal_0_$__cuda_sm20_sqrt_rn_f32_slowpath
        .type           $__internal_0_$__cuda_sm20_sqrt_rn_f32_slowpath,@function
        .size           $__internal_0_$__cuda_sm20_sqrt_rn_f32_slowpath,($__internal_1_$__cuda_sm3x_div_rn_noftz_f32_slowpath - $__internal_0_$__cuda_sm20_sqrt_rn_f32_slowpath)
$__internal_0_$__cuda_sm20_sqrt_rn_f32_slowpath:
[----:B------:R-:W-:-:S13]  /*0d60*/  LOP3.LUT P0, RZ, R0, 0x7fffffff, RZ, 0xc0, !PT ;  /* 0x7fffffff00ff7812 */ /* 0x000fda000780c0ff */
[----:B------:R-:W-:Y:S01]  /*0d70*/  @!P0 IMAD.MOV.U32 R3, RZ, RZ, R0 ;  /* 0x000000ffff038224 */ /* 0x000fe200078e0000 */
[----:B------:R-:W-:Y:S06]  /*0d80*/  @!P0 BRA `(.L_x_24) ;  /* 0x0000000000408947 */ /* 0x000fec0003800000 */
[----:B------:R-:W-:-:S13]  /*0d90*/  FSETP.GEU.FTZ.AND P0, PT, R0, RZ, PT ;  /* 0x000000ff0000720b */ /* 0x000fda0003f1e000 */
[----:B------:R-:W-:Y:S01]  /*0da0*/  @!P0 MOV R3, 0x7fffffff ;  /* 0x7fffffff00038802 */ /* 0x000fe20000000f00 */
[----:B------:R-:W-:Y:S06]  /*0db0*/  @!P0 BRA `(.L_x_24) ;  /* 0x0000000000348947 */ /* 0x000fec0003800000 */
[----:B------:R-:W-:-:S13]  /*0dc0*/  FSETP.GTU.FTZ.AND P0, PT, |R0|, +INF , PT ;  /* 0x7f8000000000780b */ /* 0x000fda0003f1c200 */
[----:B------:R-:W-:Y:S01]  /*0dd0*/  @P0 FADD.FTZ R3, R0, 1 ;  /* 0x3f80000000030421 */ /* 0x000fe20000010000 */
[----:B------:R-:W-:Y:S06]  /*0de0*/  @P0 BRA `(.L_x_24) ;  /* 0x0000000000280947 */ /* 0x000fec0003800000 */
[----:B------:R-:W-:-:S13]  /*0df0*/  FSETP.NEU.FTZ.AND P0, PT, |R0|, +INF , PT ;  /* 0x7f8000000000780b */ /* 0x000fda0003f1d200 */
[----:B------:R-:W-:-:S04]  /*0e00*/  @P0 FFMA R4, R0, 1.84467440737095516160e+19, RZ ;  /* 0x5f80000000040823 */ /* 0x000fc800000000ff */
[----:B------:R-:W0:Y:S02]  /*0e10*/  @P0 MUFU.RSQ R3, R4 ;  /* 0x0000000400030308 */ /* 0x000e240000001400 */
[----:B0-----:R-:W-:Y:S01]  /*0e20*/  @P0 FMUL.FTZ R5, R4, R3 ;  /* 0x0000000304050220 */ /* 0x001fe20000410000 */
[----:B------:R-:W-:Y:S01]  /*0e30*/  @P0 FMUL.FTZ R7, R3, 0.5 ;  /* 0x3f00000003070820 */ /* 0x000fe20000410000 */
[----:B------:R-:W-:Y:S02]  /*0e40*/  @!P0 IMAD.MOV.U32 R3, RZ, RZ, R0 ;  /* 0x000000ffff038224 */ /* 0x000fe400078e0000 */
[----:B------:R-:W-:-:S04]  /*0e50*/  @P0 FADD.FTZ R6, -R5, -RZ ;  /* 0x800000ff05060221 */ /* 0x000fc80000010100 */
[----:B------:R-:W-:-:S04]  /*0e60*/  @P0 FFMA R6, R5, R6, R4 ;  /* 0x0000000605060223 */ /* 0x000fc80000000004 */
[----:B------:R-:W-:-:S04]  /*0e70*/  @P0 FFMA R6, R6, R7, R5 ;  /* 0x0000000706060223 */ /* 0x000fc80000000005 */
[----:B------:R-:W-:-:S07]  /*0e80*/  @P0 FMUL.FTZ R3, R6, 2.3283064365386962891e-10 ;  /* 0x2f80000006030820 */ /* 0x000fce0000410000 */
.L_x_24:
[----:B------:R-:W-:Y:S02]  /*0e90*/  HFMA2 R5, -RZ, RZ, 0, 0 ;  /* 0x00000000ff057431 */ /* 0x000fe400000001ff */
[----:B------:R-:W-:-:S04]  /*0ea0*/  IMAD.MOV.U32 R4, RZ, RZ, R8 ;  /* 0x000000ffff047224 */ /* 0x000fc800078e0008 */
[----:B------:R-:W-:Y:S05]  /*0eb0*/  RET.REL.NODEC R4 `(_Z17group_norm_kernelPfS_S_S_iiiiif) ;  /* 0xfffffff004507950 */ /* 0x000fea0003c3ffff */
        .weak           $__internal_1_$__cuda_sm3x_div_rn_noftz_f32_slowpath
        .type           $__internal_1_$__cuda_sm3x_div_rn_noftz_f32_slowpath,@function
        .size           $__internal_1_$__cuda_sm3x_div_rn_noftz_f32_slowpath,(.L_x_38 - $__internal_1_$__cuda_sm3x_div_rn_noftz_f32_slowpath)
$__internal_1_$__cuda_sm3x_div_rn_noftz_f32_slowpath:
[----:B------:R-:W-:Y:S01]  /*0ec0*/  SHF.R.U32.HI R18, RZ, 0x17, R3 ;  /* 0x00000017ff127819 */ /* 0x000fe20000011603 */
[----:B------:R-:W-:Y:S01]  /*0ed0*/  BSSY.RECONVERGENT B2, `(.L_x_25) ;  /* 0x0000063000027945 */ /* 0x000fe20003800200 */
[----:B------:R-:W-:Y:S02]  /*0ee0*/  SHF.R.U32.HI R21, RZ, 0x17, R0 ;  /* 0x00000017ff157819 */ /* 0x000fe40000011600 */
[----:B------:R-:W-:Y:S02]  /*0ef0*/  LOP3.LUT R18, R18, 0xff, RZ, 0xc0, !PT ;  /* 0x000000ff12127812 */ /* 0x000fe400078ec0ff */
[----:B------:R-:W-:Y:S02]  /*0f00*/  LOP3.LUT R21, R21, 0xff, RZ, 0xc0, !PT ;  /* 0x000000ff15157812 */ /* 0x000fe400078ec0ff */
[----:B------:R-:W-:Y:S01]  /*0f10*/  MOV R23, R3 ;  /* 0x0000000300177202 */ /* 0x000fe20000000f00 */
[----:B------:R-:W-:Y:S02]  /*0f20*/  VIADD R24, R18, 0xffffffff ;  /* 0xffffffff12187836 */ /* 0x000fe40000000000 */
[----:B------:R-:W-:-:S03]  /*0f30*/  VIADD R22, R21, 0xffffffff ;  /* 0xffffffff15167836 */ /* 0x000fc60000000000 */
[----:B------:R-:W-:-:S04]  /*0f40*/  ISETP.GT.U32.AND P0, PT, R24, 0xfd, PT ;  /* 0x000000fd1800780c */ /* 0x000fc80003f04070 */
[----:B------:R-:W-:-:S13]  /*0f50*/  ISETP.GT.U32.OR P0, PT, R22, 0xfd, P0 ;  /* 0x000000fd1600780c */ /* 0x000fda0000704470 */
[----:B------:R-:W-:Y:S01]  /*0f60*/  @!P0 IMAD.MOV.U32 R17, RZ, RZ, RZ ;  /* 0x000000ffff118224 */ /* 0x000fe200078e00ff */
[----:B------:R-:W-:Y:S06]  /*0f70*/  @!P0 BRA `(.L_x_26) ;  /* 0x00000000005c8947 */ /* 0x000fec0003800000 */
[----:B------:R-:W-:Y:S02]  /*0f80*/  FSETP.GTU.FTZ.AND P0, PT, |R0|, +INF , PT ;  /* 0x7f8000000000780b */ /* 0x000fe40003f1c200 */
[----:B------:R-:W-:-:S04]  /*0f90*/  FSETP.GTU.FTZ.AND P1, PT, |R3|, +INF , PT ;  /* 0x7f8000000300780b */ /* 0x000fc80003f3c200 */
[----:B------:R-:W-:-:S13]  /*0fa0*/  PLOP3.LUT P0, PT, P0, P1, PT, 0xf8, 0x8f ;  /* 0x00000000008f781c */ /* 0x000fda0000703f70 */
[----:B------:R-:W-:Y:S05]  /*0fb0*/  @P0 BRA `(.L_x_27) ;  /* 0x00000004004c0947 */ /* 0x000fea0003800000 */
[----:B------:R-:W-:-:S13]  /*0fc0*/  LOP3.LUT P0, RZ, R23, 0x7fffffff, R0, 0xc8, !PT ;  /* 0x7fffffff17ff7812 */ /* 0x000fda000780c800 */
[----:B------:R-:W-:Y:S05]  /*0fd0*/  @!P0 BRA `(.L_x_28) ;  /* 0x00000004003c8947 */ /* 0x000fea0003800000 */
[C---:B------:R-:W-:Y:S02]  /*0fe0*/  FSETP.NEU.FTZ.AND P3, PT, |R0|.reuse, +INF , PT ;  /* 0x7f8000000000780b */ /* 0x040fe40003f7d200 */
[----:B------:R-:W-:Y:S02]  /*0ff0*/  FSETP.NEU.FTZ.AND P1, PT, |R3|, +INF , PT ;  /* 0x7f8000000300780b */ /* 0x000fe40003f3d200 */
[----:B------:R-:W-:-:S11]  /*1000*/  FSETP.NEU.FTZ.AND P0, PT, |R0|, +INF , PT ;  /* 0x7f8000000000780b */ /* 0x000fd60003f1d200 */
[----:B------:R-:W-:Y:S05]  /*1010*/  @!P1 BRA !P3, `(.L_x_28) ;  /* 0x00000004002c9947 */ /* 0x000fea0005800000 */
[----:B------:R-:W-:-:S04]  /*1020*/  LOP3.LUT P3, RZ, R0, 0x7fffffff, RZ, 0xc0, !PT ;  /* 0x7fffffff00ff7812 */ /* 0x000fc8000786c0ff */
[----:B------:R-:W-:-:S13]  /*1030*/  PLOP3.LUT P1, PT, P1, P3, PT, 0x2f, 0xf2 ;  /* 0x0000000000f2781c */ /* 0x000fda0000f26577 */
[----:B------:R-:W-:Y:S05]  /*1040*/  @P1 BRA `(.L_x_29) ;  /* 0x0000000400181947 */ /* 0x000fea0003800000 */
[----:B------:R-:W-:-:S04]  /*1050*/  LOP3.LUT P1, RZ, R23, 0x7fffffff, RZ, 0xc0, !PT ;  /* 0x7fffffff17ff7812 */ /* 0x000fc8000782c0ff */
[----:B------:R-:W-:-:S13]  /*1060*/  PLOP3.LUT P0, PT, P0, P1, PT, 0x2f, 0xf2 ;  /* 0x0000000000f2781c */ /* 0x000fda0000702577 */
[----:B------:R-:W-:Y:S05]  /*1070*/  @P0 BRA `(.L_x_30) ;  /* 0x0000000400000947 */ /* 0x000fea0003800000 */
[----:B------:R-:W-:Y:S02]  /*1080*/  ISETP.GE.AND P0, PT, R22, RZ, PT ;  /* 0x000000ff1600720c */ /* 0x000fe40003f06270 */
[----:B------:R-:W-:-:S11]  /*1090*/  ISETP.GE.AND P1, PT, R24, RZ, PT ;  /* 0x000000ff1800720c */ /* 0x000fd60003f26270 */
[----:B------:R-:W-:Y:S01]  /*10a0*/  @P0 IMAD.MOV.U32 R17, RZ, RZ, RZ ;  /* 0x000000ffff110224 */ /* 0x000fe200078e00ff */
[----:B------:R-:W-:Y:S01]  /*10b0*/  @!P0 MOV R17, 0xffffffc0 ;  /* 0xffffffc000118802 */ /* 0x000fe20000000f00 */
[----:B------:R-:W-:Y:S01]  /*10c0*/  @!P0 FFMA R0, R0, 1.84467440737095516160e+19, RZ ;  /* 0x5f80000000008823 */ /* 0x000fe200000000ff */
[----:B------:R-:W-:-:S03]  /*10d0*/  @!P1 FFMA R23, R3, 1.84467440737095516160e+19, RZ ;  /* 0x5f80000003179823 */ /* 0x000fc600000000ff */
[----:B------:R-:W-:-:S07]  /*10e0*/  @!P1 VIADD R17, R17, 0x40 ;  /* 0x0000004011119836 */ /* 0x000fce0000000000 */
.L_x_26:
[----:B------:R-:W-:Y:S01]  /*10f0*/  LEA R22, R18, 0xc0800000, 0x17 ;  /* 0xc080000012167811 */ /* 0x000fe200078eb8ff */
[----:B------:R-:W-:Y:S01]  /*1100*/  BSSY.RECONVERGENT B3, `(.L_x_31) ;  /* 0x0000036000037945 */ /* 0x000fe20003800200 */
[----:B------:R-:W-:-:S03]  /*1110*/  IADD3 R21, PT, PT, R21, -0x7f, RZ ;  /* 0xffffff8115157810 */ /* 0x000fc60007ffe0ff */
[----:B------:R-:W-:Y:S02]  /*1120*/  IMAD.IADD R24, R23, 0x1, -R22 ;  /* 0x0000000117187824 */ /* 0x000fe400078e0a16 */
[C---:B------:R-:W-:Y:S02]  /*1130*/  IMAD R0, R21.reuse, -0x800000, R0 ;  /* 0xff80000015007824 */ /* 0x040fe400078e0200 */
[----:B------:R0:W1:Y:S01]  /*1140*/  MUFU.RCP R22, R24 ;  /* 0x0000001800167308 */ /* 0x0000620000001000 */
[----:B------:R-:W-:Y:S01]  /*1150*/  FADD.FTZ R25, -R24, -RZ ;  /* 0x800000ff18197221 */ /* 0x000fe20000010100 */
[----:B0-----:R-:W-:-:S05]  /*1160*/  IADD3 R24, PT, PT, R21, 0x7f, -R18 ;  /* 0x0000007f15187810 */ /* 0x001fca0007ffe812 */
[----:B------:R-:W-:Y:S02]  /*1170*/  IMAD.IADD R17, R24, 0x1, R17 ;  /* 0x0000000118117824 */ /* 0x000fe400078e0211 */
[----:B-1----:R-:W-:-:S04]  /*1180*/  FFMA R23, R22, R25, 1 ;  /* 0x3f80000016177423 */ /* 0x002fc80000000019 */
[----:B------:R-:W-:-:S04]  /*1190*/  FFMA R23, R22, R23, R22 ;  /* 0x0000001716177223 */ /* 0x000fc80000000016 */
[----:B------:R-:W-:-:S04]  /*11a0*/  FFMA R22, R0, R23, RZ ;  /* 0x0000001700167223 */ /* 0x000fc800000000ff */
[----:B------:R-:W-:-:S04]  /*11b0*/  FFMA R26, R25, R22, R0 ;  /* 0x00000016191a7223 */ /* 0x000fc80000000000 */
[----:B------:R-:W-:-:S04]  /*11c0*/  FFMA R22, R23, R26, R22 ;  /* 0x0000001a17167223 */ /* 0x000fc80000000016 */
[----:B------:R-:W-:-:S04]  /*11d0*/  FFMA R25, R25, R22, R0 ;  /* 0x0000001619197223 */ /* 0x000fc80000000000 */
[----:B------:R-:W-:-:S05]  /*11e0*/  FFMA R0, R23, R25, R22 ;  /* 0x0000001917007223 */ /* 0x000fca0000000016 */
[----:B------:R-:W-:-:S04]  /*11f0*/  SHF.R.U32.HI R18, RZ, 0x17, R0 ;  /* 0x00000017ff127819 */ /* 0x000fc80000011600 */
[----:B------:R-:W-:-:S04]  /*1200*/  LOP3.LUT R18, R18, 0xff, RZ, 0xc0, !PT ;  /* 0x000000ff12127812 */ /* 0x000fc800078ec0ff */
[----:B------:R-:W-:-:S05]  /*1210*/  IADD3 R18, PT, PT, R18, R17, RZ ;  /* 0x0000001112127210 */ /* 0x000fca0007ffe0ff */
[----:B------:R-:W-:-:S05]  /*1220*/  VIADD R21, R18, 0xffffffff ;  /* 0xffffffff12157836 */ /* 0x000fca0000000000 */
[----:B------:R-:W-:-:S13]  /*1230*/  ISETP.GE.U32.AND P0, PT, R21, 0xfe, PT ;  /* 0x000000fe1500780c */ /* 0x000fda0003f06070 */
[----:B------:R-:W-:Y:S05]  /*1240*/  @!P0 BRA `(.L_x_32) ;  /* 0x0000000000808947 */ /* 0x000fea0003800000 */
[----:B------:R-:W-:-:S13]  /*1250*/  ISETP.GT.AND P0, PT, R18, 0xfe, PT ;  /* 0x000000fe1200780c */ /* 0x000fda0003f04270 */
[----:B------:R-:W-:Y:S05]  /*1260*/  @P0 BRA `(.L_x_33) ;  /* 0x00000000006c0947 */ /* 0x000fea0003800000 */
[----:B------:R-:W-:-:S13]  /*1270*/  ISETP.GE.AND P0, PT, R18, 0x1, PT ;  /* 0x000000011200780c */ /* 0x000fda0003f06270 */
[----:B------:R-:W-:Y:S05]  /*1280*/  @P0 BRA `(.L_x_34) ;  /* 0x0000000000740947 */ /* 0x000fea0003800000 */
[----:B------:R-:W-:Y:S02]  /*1290*/  ISETP.GE.AND P0, PT, R18, -0x18, PT ;  /* 0xffffffe81200780c */ /* 0x000fe40003f06270 */
[----:B------:R-:W-:-:S11]  /*12a0*/  LOP3.LUT R0, R0, 0x80000000, RZ, 0xc0, !PT ;  /* 0x8000000000007812 */ /* 0x000fd600078ec0ff */
[----:B------:R-:W-:Y:S05]  /*12b0*/  @!P0 BRA `(.L_x_34) ;  /* 0x0000000000688947 */ /* 0x000fea0003800000 */
[-CC-:B------:R-:W-:Y:S01]  /*12c0*/  FFMA.RZ R17, R23, R25.reuse, R22.reuse ;  /* 0x0000001917117223 */ /* 0x180fe2000000c016 */
[C---:B------:R-:W-:Y:S02]  /*12d0*/  IADD3 R24, PT, PT, R18.reuse, 0x20, RZ ;  /* 0x0000002012187810 */ /* 0x040fe40007ffe0ff */
[C---:B------:R-:W-:Y:S02]  /*12e0*/  ISETP.NE.AND P3, PT, R18.reuse, RZ, PT ;  /* 0x000000ff1200720c */ /* 0x040fe40003f65270 */
[----:B------:R-:W-:Y:S01]  /*12f0*/  LOP3.LUT R21, R17, 0x7fffff, RZ, 0xc0, !PT ;  /* 0x007fffff11157812 */ /* 0x000fe200078ec0ff */
[CCC-:B------:R-:W-:Y:S01]  /*1300*/  FFMA.RP R17, R23.reuse, R25.reuse, R22.reuse ;  /* 0x0000001917117223 */ /* 0x1c0fe20000008016 */
[----:B------:R-:W-:Y:S01]  /*1310*/  ISETP.NE.AND P1, PT, R18, RZ, PT ;  /* 0x000000ff1200720c */ /* 0x000fe20003f25270 */
[----:B------:R-:W-:Y:S01]  /*1320*/  FFMA.RM R22, R23, R25, R22 ;  /* 0x0000001917167223 */ /* 0x000fe20000004016 */
[----:B------:R-:W-:Y:S01]  /*1330*/  LOP3.LUT R21, R21, 0x800000, RZ, 0xfc, !PT ;  /* 0x0080000015157812 */ /* 0x000fe200078efcff */
[----:B------:R-:W-:-:S03]  /*1340*/  IMAD.MOV R18, RZ, RZ, -R18 ;  /* 0x000000ffff127224 */ /* 0x000fc600078e0a12 */
[----:B------:R-:W-:Y:S02]  /*1350*/  SHF.L.U32 R24, R21, R24, RZ ;  /* 0x0000001815187219 */ /* 0x000fe400000006ff */
[----:B------:R-:W-:Y:S02]  /*1360*/  FSETP.NEU.FTZ.AND P0, PT, R17, R22, PT ;  /* 0x000000161100720b */ /* 0x000fe40003f1d000 */
[----:B------:R-:W-:Y:S02]  /*1370*/  SEL R18, R18, RZ, P3 ;  /* 0x000000ff12127207 */ /* 0x000fe40001800000 */
[----:B------:R-:W-:Y:S02]  /*1380*/  ISETP.NE.AND P1, PT, R24, RZ, P1 ;  /* 0x000000ff1800720c */ /* 0x000fe40000f25270 */
[----:B------:R-:W-:Y:S02]  /*1390*/  SHF.R.U32.HI R18, RZ, R18, R21 ;  /* 0x00000012ff127219 */ /* 0x000fe40000011615 */
[----:B------:R-:W-:-:S02]  /*13a0*/  PLOP3.LUT P0, PT, P0, P1, PT, 0xf8, 0x8f ;  /* 0x00000000008f781c */ /* 0x000fc40000703f70 */
[----:B------:R-:W-:Y:S02]  /*13b0*/  SHF.R.U32.HI R22, RZ, 0x1, R18 ;  /* 0x00000001ff167819 */ /* 0x000fe40000011612 */
[----:B------:R-:W-:-:S04]  /*13c0*/  SEL R17, RZ, 0x1, !P0 ;  /* 0x00000001ff117807 */ /* 0x000fc80004000000 */
[----:B------:R-:W-:-:S04]  /*13d0*/  LOP3.LUT R17, R17, 0x1, R22, 0xf8, !PT ;  /* 0x0000000111117812 */ /* 0x000fc800078ef816 */
[----:B------:R-:W-:-:S04]  /*13e0*/  LOP3.LUT R17, R17, R18, RZ, 0xc0, !PT ;  /* 0x0000001211117212 */ /* 0x000fc800078ec0ff */
[----:B------:R-:W-:-:S04]  /*13f0*/  IADD3 R17, PT, PT, R22, R17, RZ ;  /* 0x0000001116117210 */ /* 0x000fc80007ffe0ff */
[----:B------:R-:W-:Y:S01]  /*1400*/  LOP3.LUT R0, R17, R0, RZ, 0xfc, !PT ;  /* 0x0000000011007212 */ /* 0x000fe200078efcff */
[----:B------:R-:W-:Y:S06]  /*1410*/  BRA `(.L_x_34) ;  /* 0x0000000000107947 */ /* 0x000fec0003800000 */
.L_x_33:
[----:B------:R-:W-:-:S04]  /*1420*/  LOP3.LUT R0, R0, 0x80000000, RZ, 0xc0, !PT ;  /* 0x8000000000007812 */ /* 0x000fc800078ec0ff */
[----:B------:R-:W-:Y:S01]  /*1430*/  LOP3.LUT R0, R0, 0x7f800000, RZ, 0xfc, !PT ;  /* 0x7f80000000007812 */ /* 0x000fe200078efcff */
[----:B------:R-:W-:Y:S06]  /*1440*/  BRA `(.L_x_34) ;  /* 0x0000000000047947 */ /* 0x000fec0003800000 */
.L_x_32:
[----:B------:R-:W-:-:S07]  /*1450*/  IMAD R0, R17, 0x800000, R0 ;  /* 0x0080000011007824 */ /* 0x000fce00078e0200 */
.L_x_34:
[----:B------:R-:W-:Y:S05]  /*1460*/  BSYNC.RECONVERGENT B3 ;  /* 0x0000000000037941 */ /* 0x000fea0003800200 */
.L_x_31:
[----:B------:R-:W-:Y:S05]  /*1470*/  BRA `(.L_x_35) ;  /* 0x0000000000207947 */ /* 0x000fea0003800000 */
.L_x_30:
[----:B------:R-:W-:-:S04]  /*1480*/  LOP3.LUT R0, R23, 0x80000000, R0, 0x48, !PT ;  /* 0x8000000017007812 */ /* 0x000fc800078e4800 */
[----:B------:R-:W-:Y:S01]  /*1490*/  LOP3.LUT R0, R0, 0x7f800000, RZ, 0xfc, !PT ;  /* 0x7f80000000007812 */ /* 0x000fe200078efcff */
[----:B------:R-:W-:Y:S06]  /*14a0*/  BRA `(.L_x_35) ;  /* 0x0000000000147947 */ /* 0x000fec0003800000 */
.L_x_29:
[----:B------:R-:W-:Y:S01]  /*14b0*/  LOP3.LUT R0, R23, 0x80000000, R0, 0x48, !PT ;  /* 0x8000000017007812 */ /* 0x000fe200078e4800 */
[----:B------:R-:W-:Y:S06]  /*14c0*/  BRA `(.L_x_35) ;  /* 0x00000000000c7947 */ /* 0x000fec0003800000 */
.L_x_28:
[----:B------:R-:W0:Y:S01]  /*14d0*/  MUFU.RSQ R0, -QNAN ;  /* 0xffc0000000007908 */ /* 0x000e220000001400 */
[----:B------:R-:W-:Y:S05]  /*14e0*/  BRA `(.L_x_35) ;  /* 0x0000000000047947 */ /* 0x000fea0003800000 */
.L_x_27:
[----:B------:R-:W-:-:S07]  /*14f0*/  FADD.FTZ R0, R0, R3 ;  /* 0x0000000300007221 */ /* 0x000fce0000010000 */
.L_x_35:
[----:B------:R-:W-:Y:S05]  /*1500*/  BSYNC.RECONVERGENT B2 ;  /* 0x0000000000027941 */ /* 0x000fea0003800200 */
.L_x_25:
[----:B------:R-:W-:-:S04]  /*1510*/  HFMA2 R21, -RZ, RZ, 0, 0 ;  /* 0x00000000ff157431 */ /* 0x000fc800000001ff */
[----:B0-----:R-:W-:Y:S05]  /*1520*/  RET.REL.NODEC R20 `(_Z17group_norm_kernelPfS_S_S_iiiiif) ;  /* 0xffffffe814b47950 */ /* 0x001fea0003c3ffff */
.L_x_36:
[----:B------:R-:W-:-:S00]  /*1530*/  BRA `(.L_x_36) ;  /* 0xfffffffc00fc7947 */ /* 0x000fc0000383ffff */
[----:B------:R-:W-:-:S00]  /*1540*/  NOP ;  /* 0x0000000000007918 */ /* 0x000fc00000000000 */
        /* <DEDUP_REMOVED lines=11> */
.L_x_38:


//--------------------- .nv.shared._Z17group_norm_kernelPfS_S_S_iiiiif --------------------------
	.section	.nv.shared._Z17group_norm_kernelPfS_S_S_iiiiif,"aw",@nobits
	.sectionflags	@""
	.align	16
	.zero		1024


//--------------------- .nv.shared.reserved.0     --------------------------
	.section	.nv.shared.reserved.0,"aw",@nobits
	.weak		__nv_reservedSMEM_offset_0_alias
	.size		__nv_reservedSMEM_offset_0_alias, 0, 64
	.other		__nv_reservedSMEM_offset_0_alias,@"STO_CUDA_RESERVED_SHARED STV_DEFAULT"
__nv_reservedSMEM_offset_0_alias:
	.zero		0
	.zero		64


//--------------------- .nv.constant0._Z17group_norm_kernelPfS_S_S_iiiiif --------------------------
	.section	.nv.constant0._Z17group_norm_kernelPfS_S_S_iiiiif,"a",@progbits
	.sectionflags	@""
	.align	4
.nv.constant0._Z17group_norm_kernelPfS_S_S_iiiiif:
	.zero		952


//--------------------- SYMBOLS --------------------------

	.type		.nv.reservedSmem.offset0,@object
	.size		.nv.reservedSmem.offset0,0x4
	.type		.nv.reservedSmem.cap,@object
	.size		.nv.reservedSmem.cap,0x4
